//
// Generated by NVIDIA NVVM Compiler
//
// Compiler Build ID: CL-36424714
// Cuda compilation tools, release 13.0, V13.0.88
// Based on NVVM 20.0.0
//

.version 9.0
.target sm_100
.address_size 64

	// .globl	_Z26MatrixMultiplicationKernelPfS_S_i
// _ZZ26MatrixMultiplicationKernelPfS_S_iE8shared_M has been demoted
// _ZZ26MatrixMultiplicationKernelPfS_S_iE8shared_N has been demoted

.visible .entry _Z26MatrixMultiplicationKernelPfS_S_i(
	.param .u64 .ptr .align 1 _Z26MatrixMultiplicationKernelPfS_S_i_param_0,
	.param .u64 .ptr .align 1 _Z26MatrixMultiplicationKernelPfS_S_i_param_1,
	.param .u64 .ptr .align 1 _Z26MatrixMultiplicationKernelPfS_S_i_param_2,
	.param .u32 _Z26MatrixMultiplicationKernelPfS_S_i_param_3
)
{
	.reg .pred 	%p<12>;
	.reg .b32 	%r<53>;
	.reg .b32 	%f<135>;
	.reg .b64 	%rd<23>;
	.reg .b64 	%fd<5>;
	// demoted variable
	.shared .align 4 .b8 _ZZ26MatrixMultiplicationKernelPfS_S_iE8shared_M[256];
	// demoted variable
	.shared .align 4 .b8 _ZZ26MatrixMultiplicationKernelPfS_S_iE8shared_N[256];
	ld.param.u64 	%rd6, [_Z26MatrixMultiplicationKernelPfS_S_i_param_0];
	ld.param.u64 	%rd7, [_Z26MatrixMultiplicationKernelPfS_S_i_param_1];
	ld.param.u64 	%rd8, [_Z26MatrixMultiplicationKernelPfS_S_i_param_2];
	ld.param.u32 	%r18, [_Z26MatrixMultiplicationKernelPfS_S_i_param_3];
	cvta.to.global.u64 	%rd1, %rd7;
	cvta.to.global.u64 	%rd2, %rd8;
	mov.u32 	%r19, %ctaid.x;
	mov.u32 	%r20, %ctaid.y;
	mov.u32 	%r1, %tid.x;
	mov.u32 	%r2, %tid.y;
	shl.b32 	%r21, %r20, 3;
	add.s32 	%r3, %r21, %r2;
	shl.b32 	%r22, %r19, 5;
	add.s32 	%r4, %r22, %r1;
	cvt.rn.f64.s32 	%fd2, %r18;
	mul.f64 	%fd3, %fd2, 0d3FC0000000000000;
	cvt.rpi.f64.f64 	%fd1, %fd3;
	setp.leu.f64 	%p1, %fd1, 0d0000000000000000;
	mov.f32 	%f126, 0f00000000;
	mov.f32 	%f127, %f126;
	mov.f32 	%f128, %f126;
	mov.f32 	%f129, %f126;
	@%p1 bra 	$L__BB0_13;
	mad.lo.s32 	%r5, %r18, %r3, %r1;
	shl.b32 	%r24, %r2, 5;
	mov.u32 	%r25, _ZZ26MatrixMultiplicationKernelPfS_S_iE8shared_M;
	add.s32 	%r6, %r25, %r24;
	shl.b32 	%r26, %r1, 2;
	add.s32 	%r7, %r6, %r26;
	mov.u32 	%r27, _ZZ26MatrixMultiplicationKernelPfS_S_iE8shared_N;
	add.s32 	%r9, %r27, %r26;
	add.s32 	%r8, %r9, %r24;
	add.s32 	%r10, %r4, 16;
	add.s32 	%r11, %r4, 24;
	cvta.to.global.u64 	%rd3, %rd6;
	mov.b32 	%r52, 0;
	mov.f32 	%f126, 0f00000000;
	cvt.u64.u32 	%rd14, %r4;
$L__BB0_2:
	shl.b32 	%r14, %r52, 3;
	add.s32 	%r28, %r14, %r1;
	max.s32 	%r30, %r3, %r28;
	setp.ge.s32 	%p2, %r30, %r18;
	mov.f32 	%f130, 0f00000000;
	@%p2 bra 	$L__BB0_4;
	add.s32 	%r31, %r5, %r14;
	mul.wide.s32 	%rd9, %r31, 4;
	add.s64 	%rd10, %rd3, %rd9;
	ld.global.f32 	%f130, [%rd10];
$L__BB0_4:
	st.shared.f32 	[%r7], %f130;
	add.s32 	%r15, %r14, %r2;
	mul.lo.s32 	%r16, %r15, %r18;
	max.s32 	%r33, %r15, %r4;
	setp.ge.s32 	%p3, %r33, %r18;
	mov.f32 	%f131, 0f00000000;
	@%p3 bra 	$L__BB0_6;
	add.s32 	%r34, %r4, %r16;
	mul.wide.s32 	%rd11, %r34, 4;
	add.s64 	%rd12, %rd1, %rd11;
	ld.global.f32 	%f131, [%rd12];
$L__BB0_6:
	add.s32 	%r36, %r4, 8;
	st.shared.f32 	[%r8], %f131;
	bar.sync 	0;
	ld.shared.f32 	%f28, [%r6];
	ld.shared.f32 	%f29, [%r9];
	fma.rn.f32 	%f30, %f28, %f29, %f129;
	ld.shared.f32 	%f31, [%r6+4];
	ld.shared.f32 	%f32, [%r9+32];
	fma.rn.f32 	%f33, %f31, %f32, %f30;
	ld.shared.f32 	%f34, [%r6+8];
	ld.shared.f32 	%f35, [%r9+64];
	fma.rn.f32 	%f36, %f34, %f35, %f33;
	ld.shared.f32 	%f37, [%r6+12];
	ld.shared.f32 	%f38, [%r9+96];
	fma.rn.f32 	%f39, %f37, %f38, %f36;
	ld.shared.f32 	%f40, [%r6+16];
	ld.shared.f32 	%f41, [%r9+128];
	fma.rn.f32 	%f42, %f40, %f41, %f39;
	ld.shared.f32 	%f43, [%r6+20];
	ld.shared.f32 	%f44, [%r9+160];
	fma.rn.f32 	%f45, %f43, %f44, %f42;
	ld.shared.f32 	%f46, [%r6+24];
	ld.shared.f32 	%f47, [%r9+192];
	fma.rn.f32 	%f48, %f46, %f47, %f45;
	ld.shared.f32 	%f49, [%r6+28];
	ld.shared.f32 	%f50, [%r9+224];
	fma.rn.f32 	%f129, %f49, %f50, %f48;
	bar.sync 	0;
	max.s32 	%r37, %r15, %r36;
	setp.ge.s32 	%p4, %r37, %r18;
	cvt.s64.s32 	%rd13, %r16;
	add.s64 	%rd15, %rd14, %rd13;
	shl.b64 	%rd16, %rd15, 2;
	add.s64 	%rd4, %rd1, %rd16;
	mov.f32 	%f132, 0f00000000;
	@%p4 bra 	$L__BB0_8;
	ld.global.f32 	%f132, [%rd4+32];
$L__BB0_8:
	st.shared.f32 	[%r8], %f132;
	bar.sync 	0;
	ld.shared.f32 	%f52, [%r6];
	ld.shared.f32 	%f53, [%r9];
	fma.rn.f32 	%f54, %f52, %f53, %f128;
	ld.shared.f32 	%f55, [%r6+4];
	ld.shared.f32 	%f56, [%r9+32];
	fma.rn.f32 	%f57, %f55, %f56, %f54;
	ld.shared.f32 	%f58, [%r6+8];
	ld.shared.f32 	%f59, [%r9+64];
	fma.rn.f32 	%f60, %f58, %f59, %f57;
	ld.shared.f32 	%f61, [%r6+12];
	ld.shared.f32 	%f62, [%r9+96];
	fma.rn.f32 	%f63, %f61, %f62, %f60;
	ld.shared.f32 	%f64, [%r6+16];
	ld.shared.f32 	%f65, [%r9+128];
	fma.rn.f32 	%f66, %f64, %f65, %f63;
	ld.shared.f32 	%f67, [%r6+20];
	ld.shared.f32 	%f68, [%r9+160];
	fma.rn.f32 	%f69, %f67, %f68, %f66;
	ld.shared.f32 	%f70, [%r6+24];
	ld.shared.f32 	%f71, [%r9+192];
	fma.rn.f32 	%f72, %f70, %f71, %f69;
	ld.shared.f32 	%f73, [%r6+28];
	ld.shared.f32 	%f74, [%r9+224];
	fma.rn.f32 	%f128, %f73, %f74, %f72;
	bar.sync 	0;
	max.s32 	%r38, %r15, %r10;
	setp.ge.s32 	%p5, %r38, %r18;
	mov.f32 	%f133, 0f00000000;
	@%p5 bra 	$L__BB0_10;
	ld.global.f32 	%f133, [%rd4+64];
$L__BB0_10:
	st.shared.f32 	[%r8], %f133;
	bar.sync 	0;
	ld.shared.f32 	%f76, [%r6];
	ld.shared.f32 	%f77, [%r9];
	fma.rn.f32 	%f78, %f76, %f77, %f127;
	ld.shared.f32 	%f79, [%r6+4];
	ld.shared.f32 	%f80, [%r9+32];
	fma.rn.f32 	%f81, %f79, %f80, %f78;
	ld.shared.f32 	%f82, [%r6+8];
	ld.shared.f32 	%f83, [%r9+64];
	fma.rn.f32 	%f84, %f82, %f83, %f81;
	ld.shared.f32 	%f85, [%r6+12];
	ld.shared.f32 	%f86, [%r9+96];
	fma.rn.f32 	%f87, %f85, %f86, %f84;
	ld.shared.f32 	%f88, [%r6+16];
	ld.shared.f32 	%f89, [%r9+128];
	fma.rn.f32 	%f90, %f88, %f89, %f87;
	ld.shared.f32 	%f91, [%r6+20];
	ld.shared.f32 	%f92, [%r9+160];
	fma.rn.f32 	%f93, %f91, %f92, %f90;
	ld.shared.f32 	%f94, [%r6+24];
	ld.shared.f32 	%f95, [%r9+192];
	fma.rn.f32 	%f96, %f94, %f95, %f93;
	ld.shared.f32 	%f97, [%r6+28];
	ld.shared.f32 	%f98, [%r9+224];
	fma.rn.f32 	%f127, %f97, %f98, %f96;
	bar.sync 	0;
	max.s32 	%r39, %r15, %r11;
	setp.ge.s32 	%p6, %r39, %r18;
	mov.f32 	%f134, 0f00000000;
	@%p6 bra 	$L__BB0_12;
	ld.global.f32 	%f134, [%rd4+96];
$L__BB0_12:
	st.shared.f32 	[%r8], %f134;
	bar.sync 	0;
	ld.shared.f32 	%f99, [%r6];
	ld.shared.f32 	%f100, [%r9];
	fma.rn.f32 	%f101, %f99, %f100, %f126;
	ld.shared.f32 	%f102, [%r6+4];
	ld.shared.f32 	%f103, [%r9+32];
	fma.rn.f32 	%f104, %f102, %f103, %f101;
	ld.shared.f32 	%f105, [%r6+8];
	ld.shared.f32 	%f106, [%r9+64];
	fma.rn.f32 	%f107, %f105, %f106, %f104;
	ld.shared.f32 	%f108, [%r6+12];
	ld.shared.f32 	%f109, [%r9+96];
	fma.rn.f32 	%f110, %f108, %f109, %f107;
	ld.shared.f32 	%f111, [%r6+16];
	ld.shared.f32 	%f112, [%r9+128];
	fma.rn.f32 	%f113, %f111, %f112, %f110;
	ld.shared.f32 	%f114, [%r6+20];
	ld.shared.f32 	%f115, [%r9+160];
	fma.rn.f32 	%f116, %f114, %f115, %f113;
	ld.shared.f32 	%f117, [%r6+24];
	ld.shared.f32 	%f118, [%r9+192];
	fma.rn.f32 	%f119, %f117, %f118, %f116;
	ld.shared.f32 	%f120, [%r6+28];
	ld.shared.f32 	%f121, [%r9+224];
	fma.rn.f32 	%f126, %f120, %f121, %f119;
	bar.sync 	0;
	add.s32 	%r52, %r52, 1;
	cvt.rn.f64.u32 	%fd4, %r52;
	setp.gt.f64 	%p7, %fd1, %fd4;
	@%p7 bra 	$L__BB0_2;
$L__BB0_13:
	mul.lo.s32 	%r12, %r18, %r3;
	max.s32 	%r41, %r3, %r4;
	setp.lt.s32 	%p8, %r41, %r18;
	@%p8 bra 	$L__BB0_14;
	bra.uni 	$L__BB0_15;
$L__BB0_14:
	add.s32 	%r42, %r4, %r12;
	mul.wide.u32 	%rd17, %r42, 4;
	add.s64 	%rd18, %rd2, %rd17;
	st.global.f32 	[%rd18], %f129;
$L__BB0_15:
	add.s32 	%r44, %r4, 8;
	max.s32 	%r45, %r3, %r44;
	setp.ge.s32 	%p9, %r45, %r18;
	cvt.u64.u32 	%rd19, %r12;
	cvt.u64.u32 	%rd20, %r4;
	add.s64 	%rd21, %rd20, %rd19;
	shl.b64 	%rd22, %rd21, 2;
	add.s64 	%rd5, %rd2, %rd22;
	@%p9 bra 	$L__BB0_17;
	st.global.f32 	[%rd5+32], %f128;
$L__BB0_17:
	add.s32 	%r47, %r4, 16;
	max.s32 	%r48, %r3, %r47;
	setp.ge.s32 	%p10, %r48, %r18;
	@%p10 bra 	$L__BB0_19;
	st.global.f32 	[%rd5+64], %f127;
$L__BB0_19:
	add.s32 	%r50, %r4, 24;
	max.s32 	%r51, %r3, %r50;
	setp.ge.s32 	%p11, %r51, %r18;
	@%p11 bra 	$L__BB0_21;
	st.global.f32 	[%rd5+96], %f126;
$L__BB0_21:
	ret;

}


// ===== COMPILED SASS (sm_100) =====

	.target	sm_100

	.elftype	@"ET_EXEC"


//--------------------- .note.nv.tkinfo           --------------------------
	.section	.note.nv.tkinfo,"",@"SHT_NOTE"
	.sectionflags	@"SHF_NOTE_NV_TKINFO"
	.tkinfo
        /*0018*/ 	.word	0x00000002
        /*0030*/ 	.string	""
        /*0030*/ 	.string	"ptxas"
        /*0030*/ 	.string	"Cuda compilation tools, release 13.0, V13.0.88"
        /*0030*/ 	.string	"Build cuda_13.0.r13.0/compiler.36424714_0"
        /*0030*/ 	.string	"-arch sm_100 -m 64 "



//--------------------- .note.nv.cuinfo           --------------------------
	.section	.note.nv.cuinfo,"",@"SHT_NOTE"
	.sectionflags	@"SHF_NOTE_NV_CUINFO"
        /*0018*/ 	.short	0x0002
        /*001a*/ 	.short	0x0064
        /*001c*/ 	.short	0x0082
	.zero		2


//--------------------- .nv.info                  --------------------------
	.section	.nv.info,"",@"SHT_CUDA_INFO"
	.align	4


	//----- nvinfo : EIATTR_REGCOUNT
	.align		4
        /*0000*/ 	.byte	0x04, 0x2f
        /*0002*/ 	.short	(.L_1 - .L_0)
	.align		4
.L_0:
        /*0004*/ 	.word	index@(_Z26MatrixMultiplicationKernelPfS_S_i)
        /*0008*/ 	.word	0x00000020


	//----- nvinfo : EIATTR_FRAME_SIZE
	.align		4
.L_1:
        /*000c*/ 	.byte	0x04, 0x11
        /*000e*/ 	.short	(.L_3 - .L_2)
	.align		4
.L_2:
        /*0010*/ 	.word	index@(_Z26MatrixMultiplicationKernelPfS_S_i)
        /*0014*/ 	.word	0x00000000


	//----- nvinfo : EIATTR_MIN_STACK_SIZE
	.align		4
.L_3:
        /*0018*/ 	.byte	0x04, 0x12
        /*001a*/ 	.short	(.L_5 - .L_4)
	.align		4
.L_4:
        /*001c*/ 	.word	index@(_Z26MatrixMultiplicationKernelPfS_S_i)
        /*0020*/ 	.word	0x00000000
.L_5:


//--------------------- .nv.compat                --------------------------
	.section	.nv.compat,"",@"SHT_CUDA_COMPAT_INFO"
	.align	4
        /*0000*/ 	.byte	0x02, 0x09, 0x00, 0x00, 0x02, 0x02, 0x01, 0x00, 0x02, 0x05, 0x05, 0x00, 0x03, 0x07, 0x01, 0x01
        /*0010*/ 	.byte	0x02, 0x03, 0x00, 0x00, 0x02, 0x06, 0x01, 0x00, 0x04, 0x0b, 0x08, 0x00, 0x01, 0x00, 0x00, 0x00
        /*0020*/ 	.byte	0x00, 0x00, 0x00, 0x00


//--------------------- .nv.info._Z26MatrixMultiplicationKernelPfS_S_i --------------------------
	.section	.nv.info._Z26MatrixMultiplicationKernelPfS_S_i,"",@"SHT_CUDA_INFO"
	.sectionflags	@""
	.align	4


	//----- nvinfo : EIATTR_CUDA_API_VERSION
	.align		4
        /*0000*/ 	.byte	0x04, 0x37
        /*0002*/ 	.short	(.L_7 - .L_6)
.L_6:
        /*0004*/ 	.word	0x00000082


	//----- nvinfo : EIATTR_KPARAM_INFO
	.align		4
.L_7:
        /*0008*/ 	.byte	0x04, 0x17
        /*000a*/ 	.short	(.L_9 - .L_8)
.L_8:
        /*000c*/ 	.word	0x00000000
        /*0010*/ 	.short	0x0003
        /*0012*/ 	.short	0x0018
        /*0014*/ 	.byte	0x00, 0xf0, 0x11, 0x00


	//----- nvinfo : EIATTR_KPARAM_INFO
	.align		4
.L_9:
        /*0018*/ 	.byte	0x04, 0x17
        /*001a*/ 	.short	(.L_11 - .L_10)
.L_10:
        /*001c*/ 	.word	0x00000000
        /*0020*/ 	.short	0x0002
        /*0022*/ 	.short	0x0010
        /*0024*/ 	.byte	0x00, 0xf5, 0x21, 0x00


	//----- nvinfo : EIATTR_KPARAM_INFO
	.align		4
.L_11:
        /*0028*/ 	.byte	0x04, 0x17
        /*002a*/ 	.short	(.L_13 - .L_12)
.L_12:
        /*002c*/ 	.word	0x00000000
        /*0030*/ 	.short	0x0001
        /*0032*/ 	.short	0x0008
        /*0034*/ 	.byte	0x00, 0xf5, 0x21, 0x00


	//----- nvinfo : EIATTR_KPARAM_INFO
	.align		4
.L_13:
        /*0038*/ 	.byte	0x04, 0x17
        /*003a*/ 	.short	(.L_15 - .L_14)
.L_14:
        /*003c*/ 	.word	0x00000000
        /*0040*/ 	.short	0x0000
        /*0042*/ 	.short	0x0000
        /*0044*/ 	.byte	0x00, 0xf5, 0x21, 0x00


	//----- nvinfo : EIATTR_SPARSE_MMA_MASK
	.align		4
.L_15:
        /*0048*/ 	.byte	0x03, 0x50
        /*004a*/ 	.short	0x0000


	//----- nvinfo : EIATTR_MAXREG_COUNT
	.align		4
        /*004c*/ 	.byte	0x03, 0x1b
        /*004e*/ 	.short	0x00ff


	//----- nvinfo : EIATTR_NUM_BARRIERS
	.align		4
        /*0050*/ 	.byte	0x02, 0x4c
        /*0052*/ 	.byte	0x01
	.zero		1


	//----- nvinfo : EIATTR_MERCURY_ISA_VERSION
	.align		4
        /*0054*/ 	.byte	0x03, 0x5f
        /*0056*/ 	.short	0x0101


	//----- nvinfo : EIATTR_VRC_CTA_INIT_COUNT
	.align		4
        /*0058*/ 	.byte	0x02, 0x4a
	.zero		1
	.zero		1


	//----- nvinfo : EIATTR_EXIT_INSTR_OFFSETS
	.align		4
        /*005c*/ 	.byte	0x04, 0x1c
        /*005e*/ 	.short	(.L_17 - .L_16)


	//   ....[0]....
.L_16:
        /*0060*/ 	.word	0x00000b20


	//   ....[1]....
        /*0064*/ 	.word	0x00000b40


	//----- nvinfo : EIATTR_CBANK_PARAM_SIZE
	.align		4
.L_17:
        /*0068*/ 	.byte	0x03, 0x19
        /*006a*/ 	.short	0x001c


	//----- nvinfo : EIATTR_PARAM_CBANK
	.align		4
        /*006c*/ 	.byte	0x04, 0x0a
        /*006e*/ 	.short	(.L_19 - .L_18)
	.align		4
.L_18:
        /*0070*/ 	.word	index@(.nv.constant0._Z26MatrixMultiplicationKernelPfS_S_i)
        /*0074*/ 	.short	0x0380
        /*0076*/ 	.short	0x001c


	//----- nvinfo : EIATTR_SW_WAR
	.align		4
.L_19:
        /*0078*/ 	.byte	0x04, 0x36
        /*007a*/ 	.short	(.L_21 - .L_20)
.L_20:
        /*007c*/ 	.word	0x00000008
.L_21:


//--------------------- .nv.callgraph             --------------------------
	.section	.nv.callgraph,"",@"SHT_CUDA_CALLGRAPH"
	.align	4
	.sectionentsize	8
	.align		4
        /*0000*/ 	.word	0x00000000
	.align		4
        /*0004*/ 	.word	0xffffffff
	.align		4
        /*0008*/ 	.word	0x00000000
	.align		4
        /*000c*/ 	.word	0xfffffffe
	.align		4
        /*0010*/ 	.word	0x00000000
	.align		4
        /*0014*/ 	.word	0xfffffffd
	.align		4
        /*0018*/ 	.word	0x00000000
	.align		4
        /*001c*/ 	.word	0xfffffffc


//--------------------- .text._Z26MatrixMultiplicationKernelPfS_S_i --------------------------
	.section	.text._Z26MatrixMultiplicationKernelPfS_S_i,"ax",@progbits
	.align	128
        .global         _Z26MatrixMultiplicationKernelPfS_S_i
        .type           _Z26MatrixMultiplicationKernelPfS_S_i,@function
        .size           _Z26MatrixMultiplicationKernelPfS_S_i,(.L_x_3 - _Z26MatrixMultiplicationKernelPfS_S_i)
        .other          _Z26MatrixMultiplicationKernelPfS_S_i,@"STO_CUDA_ENTRY STV_DEFAULT"
_Z26MatrixMultiplicationKernelPfS_S_i:
.text._Z26MatrixMultiplicationKernelPfS_S_i:
[----:B------:R-:W-:Y:S01]  /*0000*/  LDC R1, c[0x0][0x37c] ;  /* 0x0000df00ff017b82 */ /* 0x000fe20000000800 */
[----:B------:R-:W0:Y:S01]  /*0010*/  LDCU UR7, c[0x0][0x398] ;  /* 0x00007300ff0777ac */ /* 0x000e220008000800 */
[----:B------:R-:W1:Y:S01]  /*0020*/  S2R R3, SR_CTAID.Y ;  /* 0x0000000000037919 */ /* 0x000e620000002600 */
[----:B------:R-:W-:Y:S01]  /*0030*/  HFMA2 R13, -RZ, RZ, 0, 0 ;  /* 0x00000000ff0d7431 */ /* 0x000fe200000001ff */
[----:B------:R-:W-:Y:S01]  /*0040*/  MOV R25, RZ ;  /* 0x000000ff00197202 */ /* 0x000fe20000000f00 */
[----:B------:R-:W2:Y:S01]  /*0050*/  LDCU.64 UR10, c[0x0][0x358] ;  /* 0x00006b00ff0a77ac */ /* 0x000ea20008000a00 */
[----:B------:R-:W1:Y:S01]  /*0060*/  S2R R0, SR_TID.Y ;  /* 0x0000000000007919 */ /* 0x000e620000002200 */
[----:B------:R-:W-:Y:S01]  /*0070*/  IMAD.MOV.U32 R23, RZ, RZ, RZ ;  /* 0x000000ffff177224 */ /* 0x000fe200078e00ff */
[----:B------:R-:W-:Y:S01]  /*0080*/  MOV R21, RZ ;  /* 0x000000ff00157202 */ /* 0x000fe20000000f00 */
[----:B------:R-:W3:Y:S01]  /*0090*/  S2R R19, SR_CTAID.X ;  /* 0x0000000000137919 */ /* 0x000ee20000002500 */
[----:B------:R-:W3:Y:S01]  /*00a0*/  S2R R2, SR_TID.X ;  /* 0x0000000000027919 */ /* 0x000ee20000002100 */
[----:B0-----:R-:W0:Y:S02]  /*00b0*/  I2F.F64 R4, UR7 ;  /* 0x0000000700047d12 */ /* 0x001e240008201c00 */
[----:B0-----:R-:W-:Y:S01]  /*00c0*/  DMUL R4, R4, 0.125 ;  /* 0x3fc0000004047828 */ /* 0x001fe20000000000 */
[----:B-1----:R-:W-:-:S05]  /*00d0*/  LEA R20, R3, R0, 0x3 ;  /* 0x0000000003147211 */ /* 0x002fca00078e18ff */
[----:B------:R-:W0:Y:S01]  /*00e0*/  FRND.F64.CEIL R26, R4 ;  /* 0x00000004001a7313 */ /* 0x000e220000309800 */
[----:B---3--:R-:W-:Y:S01]  /*00f0*/  IMAD R19, R19, 0x20, R2 ;  /* 0x0000002013137824 */ /* 0x008fe200078e0202 */
[----:B0-----:R-:W-:-:S14]  /*0100*/  DSETP.GT.AND P0, PT, R26, RZ, PT ;  /* 0x000000ff1a00722a */ /* 0x001fdc0003f04000 */
[----:B--2---:R-:W-:Y:S05]  /*0110*/  @!P0 BRA `(.L_x_0) ;  /* 0x0000000800308947 */ /* 0x004fea0003800000 */
[----:B------:R-:W0:Y:S01]  /*0120*/  S2UR UR6, SR_CgaCtaId ;  /* 0x00000000000679c3 */ /* 0x000e220000008800 */
[----:B------:R-:W-:Y:S01]  /*0130*/  UMOV UR4, 0x400 ;  /* 0x0000040000047882 */ /* 0x000fe20000000000 */
[----:B------:R-:W-:Y:S01]  /*0140*/  IMAD R18, R20, UR7, R2 ;  /* 0x0000000714127c24 */ /* 0x000fe2000f8e0202 */
[----:B------:R-:W-:Y:S01]  /*0150*/  UIADD3 UR5, UPT, UPT, UR4, 0x100, URZ ;  /* 0x0000010004057890 */ /* 0x000fe2000fffe0ff */
[C---:B------:R-:W-:Y:S01]  /*0160*/  IADD3 R3, PT, PT, R19.reuse, 0x10, RZ ;  /* 0x0000001013037810 */ /* 0x040fe20007ffe0ff */
[----:B------:R-:W-:Y:S01]  /*0170*/  IMAD.MOV.U32 R5, RZ, RZ, RZ ;  /* 0x000000ffff057224 */ /* 0x000fe200078e00ff */
[----:B------:R-:W-:Y:S01]  /*0180*/  IADD3 R4, PT, PT, R19, 0x18, RZ ;  /* 0x0000001813047810 */ /* 0x000fe20007ffe0ff */
[----:B------:R-:W1:Y:S01]  /*0190*/  LDCU UR8, c[0x0][0x398] ;  /* 0x00007300ff0877ac */ /* 0x000e620008000800 */
[----:B------:R-:W-:Y:S01]  /*01a0*/  MOV R25, RZ ;  /* 0x000000ff00197202 */ /* 0x000fe20000000f00 */
[----:B------:R-:W2:Y:S01]  /*01b0*/  LDCU.64 UR12, c[0x0][0x388] ;  /* 0x00007100ff0c77ac */ /* 0x000ea20008000a00 */
[----:B0-----:R-:W-:-:S02]  /*01c0*/  ULEA UR5, UR6, UR5, 0x18 ;  /* 0x0000000506057291 */ /* 0x001fc4000f8ec0ff */
[----:B------:R-:W-:-:S04]  /*01d0*/  ULEA UR4, UR6, UR4, 0x18 ;  /* 0x0000000406047291 */ /* 0x000fc8000f8ec0ff */
[----:B------:R-:W-:Y:S02]  /*01e0*/  LEA R7, R2, UR5, 0x2 ;  /* 0x0000000502077c11 */ /* 0x000fe4000f8e10ff */
[----:B------:R-:W-:-:S03]  /*01f0*/  LEA R17, R0, UR4, 0x5 ;  /* 0x0000000400117c11 */ /* 0x000fc6000f8e28ff */
[----:B------:R-:W-:Y:S01]  /*0200*/  IMAD R6, R0, 0x20, R7 ;  /* 0x0000002000067824 */ /* 0x000fe200078e0207 */
[----:B-12---:R-:W-:-:S07]  /*0210*/  LEA R16, R2, R17, 0x2 ;  /* 0x0000001102107211 */ /* 0x006fce00078e10ff */
.L_x_1:
[C---:B------:R-:W-:Y:S01]  /*0220*/  LEA R12, R5.reuse, R0, 0x3 ;  /* 0x00000000050c7211 */ /* 0x040fe200078e18ff */
[----:B------:R-:W-:Y:S01]  /*0230*/  UMOV UR7, UR8 ;  /* 0x0000000800077c82 */ /* 0x000fe20008000000 */
[----:B------:R-:W-:Y:S01]  /*0240*/  LEA R9, R5, R2, 0x3 ;  /* 0x0000000205097211 */ /* 0x000fe200078e18ff */
[----:B------:R-:W-:Y:S01]  /*0250*/  IMAD.MOV.U32 R22, RZ, RZ, RZ ;  /* 0x000000ffff167224 */ /* 0x000fe200078e00ff */
[----:B------:R-:W-:Y:S01]  /*0260*/  VIMNMX R8, PT, PT, R19, R12, !PT ;  /* 0x0000000c13087248 */ /* 0x000fe20007fe0100 */
[----:B------:R-:W-:Y:S01]  /*0270*/  IMAD R14, R12, UR7, RZ ;  /* 0x000000070c0e7c24 */ /* 0x000fe2000f8e02ff */
[----:B------:R-:W-:Y:S02]  /*0280*/  VIMNMX R9, PT, PT, R20, R9, !PT ;  /* 0x0000000914097248 */ /* 0x000fe40007fe0100 */
[----:B------:R-:W-:Y:S02]  /*0290*/  ISETP.GE.AND P1, PT, R8, UR7, PT ;  /* 0x0000000708007c0c */ /* 0x000fe4000bf26270 */
[----:B------:R-:W-:-:S11]  /*02a0*/  ISETP.GE.AND P0, PT, R9, UR7, PT ;  /* 0x0000000709007c0c */ /* 0x000fd6000bf06270 */
[----:B------:R-:W0:Y:S01]  /*02b0*/  @!P1 LDC.64 R8, c[0x0][0x388] ;  /* 0x0000e200ff089b82 */ /* 0x000e220000000a00 */
[----:B------:R-:W-:Y:S01]  /*02c0*/  @!P1 IADD3 R15, PT, PT, R19, R14, RZ ;  /* 0x0000000e130f9210 */ /* 0x000fe20007ffe0ff */
[----:B------:R-:W-:-:S06]  /*02d0*/  @!P0 IMAD R29, R5, 0x8, R18 ;  /* 0x00000008051d8824 */ /* 0x000fcc00078e0212 */
[----:B------:R-:W1:Y:S01]  /*02e0*/  @!P0 LDC.64 R10, c[0x0][0x380] ;  /* 0x0000e000ff0a8b82 */ /* 0x000e620000000a00 */
[----:B0-----:R-:W-:-:S04]  /*02f0*/  @!P1 IMAD.WIDE R8, R15, 0x4, R8 ;  /* 0x000000040f089825 */ /* 0x001fc800078e0208 */
[----:B------:R-:W-:Y:S01]  /*0300*/  HFMA2 R15, -RZ, RZ, 0, 0 ;  /* 0x00000000ff0f7431 */ /* 0x000fe200000001ff */
[----:B------:R-:W2:Y:S01]  /*0310*/  @!P1 LDG.E R22, desc[UR10][R8.64] ;  /* 0x0000000a08169981 */ /* 0x000ea2000c1e1900 */
[----:B-1----:R-:W-:-:S05]  /*0320*/  @!P0 IMAD.WIDE R28, R29, 0x4, R10 ;  /* 0x000000041d1c8825 */ /* 0x002fca00078e020a */
[----:B------:R-:W3:Y:S04]  /*0330*/  @!P0 LDG.E R15, desc[UR10][R28.64] ;  /* 0x0000000a1c0f8981 */ /* 0x000ee8000c1e1900 */
[----:B---3--:R-:W-:Y:S04]  /*0340*/  STS [R16], R15 ;  /* 0x0000000f10007388 */ /* 0x008fe80000000800 */
[----:B--2---:R-:W-:Y:S01]  /*0350*/  STS [R6], R22 ;  /* 0x0000001606007388 */ /* 0x004fe20000000800 */
[----:B------:R-:W-:Y:S06]  /*0360*/  BAR.SYNC.DEFER_BLOCKING 0x0 ;  /* 0x0000000000007b1d */ /* 0x000fec0000010000 */
[----:B------:R-:W-:Y:S04]  /*0370*/  LDS R24, [R7] ;  /* 0x0000000007187984 */ /* 0x000fe80000000800 */
[----:B------:R-:W0:Y:S04]  /*0380*/  LDS.128 R8, [R17] ;  /* 0x0000000011087984 */ /* 0x000e280000000c00 */
[----:B------:R-:W1:Y:S04]  /*0390*/  LDS R29, [R7+0x20] ;  /* 0x00002000071d7984 */ /* 0x000e680000000800 */
[----:B------:R-:W-:Y:S04]  /*03a0*/  LDS R15, [R7+0x60] ;  /* 0x00006000070f7984 */ /* 0x000fe80000000800 */
[----:B------:R-:W-:Y:S01]  /*03b0*/  LDS R22, [R7+0xa0] ;  /* 0x0000a00007167984 */ /* 0x000fe20000000800 */
[----:B0-----:R-:W-:-:S03]  /*03c0*/  FFMA R24, R8, R24, R21 ;  /* 0x0000001808187223 */ /* 0x001fc60000000015 */
[----:B------:R-:W0:Y:S01]  /*03d0*/  LDS R21, [R7+0x40] ;  /* 0x0000400007157984 */ /* 0x000e220000000800 */
[----:B-1----:R-:W-:-:S04]  /*03e0*/  FFMA R29, R29, R9, R24 ;  /* 0x000000091d1d7223 */ /* 0x002fc80000000018 */
[----:B0-----:R-:W-:Y:S02]  /*03f0*/  FFMA R10, R21, R10, R29 ;  /* 0x0000000a150a7223 */ /* 0x001fe4000000001d */
[----:B------:R-:W-:Y:S02]  /*0400*/  LDS R21, [R7+0x80] ;  /* 0x0000800007157984 */ /* 0x000fe40000000800 */
[----:B------:R-:W-:Y:S02]  /*0410*/  FFMA R15, R15, R11, R10 ;  /* 0x0000000b0f0f7223 */ /* 0x000fe4000000000a */
[----:B------:R-:W0:Y:S02]  /*0420*/  LDS.128 R8, [R17+0x10] ;  /* 0x0000100011087984 */ /* 0x000e240000000c00 */
[----:B0-----:R-:W-:Y:S01]  /*0430*/  FFMA R15, R8, R21, R15 ;  /* 0x00000015080f7223 */ /* 0x001fe2000000000f */
[----:B------:R-:W-:-:S04]  /*0440*/  IADD3 R8, P0, PT, R19, R14, RZ ;  /* 0x0000000e13087210 */ /* 0x000fc80007f1e0ff */
[----:B------:R-:W-:Y:S02]  /*0450*/  LEA.HI.X.SX32 R21, R14, RZ, 0x1, P0 ;  /* 0x000000ff0e157211 */ /* 0x000fe400000f0eff */
[----:B------:R-:W-:-:S04]  /*0460*/  LEA R28, P0, R8, UR12, 0x2 ;  /* 0x0000000c081c7c11 */ /* 0x000fc8000f8010ff */
[----:B------:R-:W-:Y:S02]  /*0470*/  LEA.HI.X R29, R8, UR13, R21, 0x2, P0 ;  /* 0x0000000d081d7c11 */ /* 0x000fe400080f1415 */
[----:B------:R-:W-:Y:S01]  /*0480*/  IADD3 R21, PT, PT, R19, 0x8, RZ ;  /* 0x0000000813157810 */ /* 0x000fe20007ffe0ff */
[----:B------:R-:W0:Y:S03]  /*0490*/  LDS R8, [R7+0xc0] ;  /* 0x0000c00007087984 */ /* 0x000e260000000800 */
[----:B------:R-:W-:-:S04]  /*04a0*/  VIMNMX R21, PT, PT, R12, R21, !PT ;  /* 0x000000150c157248 */ /* 0x000fc80007fe0100 */
[----:B------:R-:W-:Y:S02]  /*04b0*/  ISETP.GE.AND P0, PT, R21, UR7, PT ;  /* 0x0000000715007c0c */ /* 0x000fe4000bf06270 */
[----:B------:R-:W1:Y:S01]  /*04c0*/  LDS R21, [R7+0xe0] ;  /* 0x0000e00007157984 */ /* 0x000e620000000800 */
[----:B------:R-:W-:Y:S01]  /*04d0*/  FFMA R9, R22, R9, R15 ;  /* 0x0000000916097223 */ /* 0x000fe2000000000f */
[----:B------:R-:W-:Y:S01]  /*04e0*/  MOV R15, RZ ;  /* 0x000000ff000f7202 */ /* 0x000fe20000000f00 */
[----:B------:R-:W-:Y:S08]  /*04f0*/  BAR.SYNC.DEFER_BLOCKING 0x0 ;  /* 0x0000000000007b1d */ /* 0x000ff00000010000 */
[----:B------:R-:W2:Y:S01]  /*0500*/  @!P0 LDG.E R15, desc[UR10][R28.64+0x20] ;  /* 0x0000200a1c0f8981 */ /* 0x000ea2000c1e1900 */
[----:B0-----:R-:W-:-:S04]  /*0510*/  FFMA R8, R8, R10, R9 ;  /* 0x0000000a08087223 */ /* 0x001fc80000000009 */
[----:B-1----:R-:W-:Y:S01]  /*0520*/  FFMA R21, R21, R11, R8 ;  /* 0x0000000b15157223 */ /* 0x002fe20000000008 */
[----:B--2---:R-:W-:Y:S01]  /*0530*/  STS [R6], R15 ;  /* 0x0000000f06007388 */ /* 0x004fe20000000800 */
[----:B------:R-:W-:Y:S06]  /*0540*/  BAR.SYNC.DEFER_BLOCKING 0x0 ;  /* 0x0000000000007b1d */ /* 0x000fec0000010000 */
[----:B------:R-:W-:Y:S04]  /*0550*/  LDS R14, [R7] ;  /* 0x00000000070e7984 */ /* 0x000fe80000000800 */
[----:B------:R-:W0:Y:S04]  /*0560*/  LDS.128 R8, [R17] ;  /* 0x0000000011087984 */ /* 0x000e280000000c00 */
[----:B------:R-:W-:Y:S01]  /*0570*/  LDS R15, [R7+0xa0] ;  /* 0x0000a000070f7984 */ /* 0x000fe20000000800 */
[----:B0-----:R-:W-:-:S03]  /*0580*/  FFMA R8, R8, R14, R23 ;  /* 0x0000000e08087223 */ /* 0x001fc60000000017 */
[----:B------:R-:W0:Y:S04]  /*0590*/  LDS R23, [R7+0x20] ;  /* 0x0000200007177984 */ /* 0x000e280000000800 */
[----:B------:R-:W-:Y:S01]  /*05a0*/  LDS R14, [R7+0x80] ;  /* 0x00008000070e7984 */ /* 0x000fe20000000800 */
[----:B0-----:R-:W-:-:S03]  /*05b0*/  FFMA R9, R23, R9, R8 ;  /* 0x0000000917097223 */ /* 0x001fc60000000008 */
[----:B------:R-:W0:Y:S04]  /*05c0*/  LDS R8, [R7+0x40] ;  /* 0x0000400007087984 */ /* 0x000e280000000800 */
[----:B------:R-:W1:Y:S01]  /*05d0*/  LDS R23, [R7+0x60] ;  /* 0x0000600007177984 */ /* 0x000e620000000800 */
[----:B0-----:R-:W-:-:S04]  /*05e0*/  FFMA R8, R8, R10, R9 ;  /* 0x0000000a08087223 */ /* 0x001fc80000000009 */
[----:B-1----:R-:W-:Y:S02]  /*05f0*/  FFMA R23, R23, R11, R8 ;  /* 0x0000000b17177223 */ /* 0x002fe40000000008 */
[----:B------:R-:W0:Y:S02]  /*0600*/  LDS.128 R8, [R17+0x10] ;  /* 0x0000100011087984 */ /* 0x000e240000000c00 */
[----:B0-----:R-:W-:Y:S02]  /*0610*/  FFMA R8, R8, R14, R23 ;  /* 0x0000000e08087223 */ /* 0x001fe40000000017 */
[----:B------:R-:W-:Y:S02]  /*0620*/  LDS R23, [R7+0xe0] ;  /* 0x0000e00007177984 */ /* 0x000fe40000000800 */
[----:B------:R-:W-:Y:S02]  /*0630*/  FFMA R9, R15, R9, R8 ;  /* 0x000000090f097223 */ /* 0x000fe40000000008 */
[----:B------:R-:W0:Y:S01]  /*0640*/  LDS R8, [R7+0xc0] ;  /* 0x0000c00007087984 */ /* 0x000e220000000800 */
[----:B------:R-:W-:Y:S01]  /*0650*/  VIMNMX R14, PT, PT, R3, R12, !PT ;  /* 0x0000000c030e7248 */ /* 0x000fe20007fe0100 */
[----:B------:R-:W-:Y:S01]  /*0660*/  HFMA2 R15, -RZ, RZ, 0, 0 ;  /* 0x00000000ff0f7431 */ /* 0x000fe200000001ff */
[----:B------:R-:W-:Y:S02]  /*0670*/  BAR.SYNC.DEFER_BLOCKING 0x0 ;  /* 0x0000000000007b1d */ /* 0x000fe40000010000 */
[----:B------:R-:W-:-:S13]  /*0680*/  ISETP.GE.AND P0, PT, R14, UR7, PT ;  /* 0x000000070e007c0c */ /* 0x000fda000bf06270 */
[----:B------:R-:W2:Y:S01]  /*0690*/  @!P0 LDG.E R15, desc[UR10][R28.64+0x40] ;  /* 0x0000400a1c0f8981 */ /* 0x000ea2000c1e1900 */
[----:B0-----:R-:W-:-:S04]  /*06a0*/  FFMA R8, R8, R10, R9 ;  /* 0x0000000a08087223 */ /* 0x001fc80000000009 */
[----:B------:R-:W-:Y:S01]  /*06b0*/  FFMA R23, R23, R11, R8 ;  /* 0x0000000b17177223 */ /* 0x000fe20000000008 */
[----:B------:R-:W-:-:S04]  /*06c0*/  VIMNMX R12, PT, PT, R4, R12, !PT ;  /* 0x0000000c040c7248 */ /* 0x000fc80007fe0100 */
[----:B------:R-:W-:Y:S01]  /*06d0*/  ISETP.GE.AND P0, PT, R12, UR7, PT ;  /* 0x000000070c007c0c */ /* 0x000fe2000bf06270 */
[----:B------:R-:W-:Y:S01]  /*06e0*/  IMAD.MOV.U32 R22, RZ, RZ, RZ ;  /* 0x000000ffff167224 */ /* 0x000fe200078e00ff */
        /* <DEDUP_REMOVED lines=15> */
[----:B------:R-:W0:Y:S02]  /*07e0*/  LDS R13, [R7+0xa0] ;  /* 0x0000a000070d7984 */ /* 0x000e240000000800 */
[----:B0-----:R-:W-:Y:S02]  /*07f0*/  FFMA R9, R13, R9, R8 ;  /* 0x000000090d097223 */ /* 0x001fe40000000008 */
[----:B------:R-:W-:Y:S01]  /*0800*/  LDS R8, [R7+0xe0] ;  /* 0x0000e00007087984 */ /* 0x000fe20000000800 */
[----:B------:R-:W-:Y:S06]  /*0810*/  BAR.SYNC.DEFER_BLOCKING 0x0 ;  /* 0x0000000000007b1d */ /* 0x000fec0000010000 */
[----:B------:R-:W2:Y:S01]  /*0820*/  @!P0 LDG.E R22, desc[UR10][R28.64+0x60] ;  /* 0x0000600a1c168981 */ /* 0x000ea2000c1e1900 */
[----:B------:R-:W-:Y:S01]  /*0830*/  FFMA R9, R12, R10, R9 ;  /* 0x0000000a0c097223 */ /* 0x000fe20000000009 */
[----:B------:R-:W-:-:S02]  /*0840*/  IADD3 R5, PT, PT, R5, 0x1, RZ ;  /* 0x0000000105057810 */ /* 0x000fc40007ffe0ff */
        /* <DEDUP_REMOVED lines=8> */
[----:B------:R-:W0:Y:S04]  /*08d0*/  LDS R12, [R7+0x40] ;  /* 0x00004000070c7984 */ /* 0x000e280000000800 */
[----:B------:R-:W2:Y:S01]  /*08e0*/  LDS R25, [R7+0x60] ;  /* 0x0000600007197984 */ /* 0x000ea20000000800 */
[----:B-1----:R-:W-:-:S03]  /*08f0*/  FFMA R13, R24, R13, R10 ;  /* 0x0000000d180d7223 */ /* 0x002fc6000000000a */
[----:B------:R-:W-:Y:S01]  /*0900*/  LDS R10, [R7+0x80] ;  /* 0x00008000070a7984 */ /* 0x000fe20000000800 */
[----:B0-----:R-:W-:-:S04]  /*0910*/  FFMA R12, R12, R14, R13 ;  /* 0x0000000e0c0c7223 */ /* 0x001fc8000000000d */
[----:B--2---:R-:W-:Y:S02]  /*0920*/  FFMA R25, R25, R15, R12 ;  /* 0x0000000f19197223 */ /* 0x004fe4000000000c */
[----:B------:R-:W0:Y:S02]  /*0930*/  LDS.128 R12, [R17+0x10] ;  /* 0x00001000110c7984 */ /* 0x000e240000000c00 */
[----:B0-----:R-:W-:Y:S02]  /*0940*/  FFMA R12, R12, R10, R25 ;  /* 0x0000000a0c0c7223 */ /* 0x001fe40000000019 */
[----:B------:R-:W0:Y:S02]  /*0950*/  LDS R10, [R7+0xe0] ;  /* 0x0000e000070a7984 */ /* 0x000e240000000800 */
[----:B------:R-:W-:Y:S02]  /*0960*/  FFMA R29, R29, R13, R12 ;  /* 0x0000000d1d1d7223 */ /* 0x000fe4000000000c */
[----:B------:R-:W1:Y:S02]  /*0970*/  I2F.F64.U32 R12, R5 ;  /* 0x00000005000c7312 */ /* 0x000e640000201800 */
[----:B------:R-:W-:Y:S01]  /*0980*/  FFMA R29, R22, R14, R29 ;  /* 0x0000000e161d7223 */ /* 0x000fe2000000001d */
[----:B------:R-:W-:Y:S06]  /*0990*/  BAR.SYNC.DEFER_BLOCKING 0x0 ;  /* 0x0000000000007b1d */ /* 0x000fec0000010000 */
[----:B-1----:R-:W-:Y:S01]  /*09a0*/  DSETP.GT.AND P0, PT, R26, R12, PT ;  /* 0x0000000c1a00722a */ /* 0x002fe20003f04000 */
[----:B------:R-:W-:Y:S01]  /*09b0*/  FFMA R13, R8, R11, R9 ;  /* 0x0000000b080d7223 */ /* 0x000fe20000000009 */
[----:B0-----:R-:W-:-:S12]  /*09c0*/  FFMA R25, R10, R15, R29 ;  /* 0x0000000f0a197223 */ /* 0x001fd8000000001d */
[----:B------:R-:W-:Y:S05]  /*09d0*/  @P0 BRA `(.L_x_1) ;  /* 0xfffffff800100947 */ /* 0x000fea000383ffff */
.L_x_0:
[----:B------:R-:W-:Y:S01]  /*09e0*/  VIMNMX R0, PT, PT, R20, R19, !PT ;  /* 0x0000001314007248 */ /* 0x000fe20007fe0100 */
[----:B------:R-:W0:Y:S01]  /*09f0*/  LDCU.64 UR4, c[0x0][0x390] ;  /* 0x00007200ff0477ac */ /* 0x000e220008000a00 */
[C-C-:B------:R-:W-:Y:S02]  /*0a00*/  VIADDMNMX R5, R19.reuse, 0x10, R20.reuse, !PT ;  /* 0x0000001013057846 */ /* 0x140fe40007800114 */
[----:B------:R-:W-:Y:S01]  /*0a10*/  ISETP.GE.AND P0, PT, R0, UR7, PT ;  /* 0x0000000700007c0c */ /* 0x000fe2000bf06270 */
[----:B------:R-:W-:Y:S01]  /*0a20*/  IMAD R0, R20, UR7, RZ ;  /* 0x0000000714007c24 */ /* 0x000fe2000f8e02ff */
[----:B------:R-:W-:Y:S02]  /*0a30*/  VIADDMNMX R4, R19, 0x8, R20, !PT ;  /* 0x0000000813047846 */ /* 0x000fe40007800114 */
[----:B------:R-:W-:Y:S02]  /*0a40*/  ISETP.GE.AND P2, PT, R5, UR7, PT ;  /* 0x0000000705007c0c */ /* 0x000fe4000bf46270 */
[----:B------:R-:W-:-:S02]  /*0a50*/  IADD3 R6, P3, PT, R19, R0, RZ ;  /* 0x0000000013067210 */ /* 0x000fc40007f7e0ff */
[----:B------:R-:W-:Y:S02]  /*0a60*/  ISETP.GE.AND P1, PT, R4, UR7, PT ;  /* 0x0000000704007c0c */ /* 0x000fe4000bf26270 */
[----:B------:R-:W-:-:S03]  /*0a70*/  IADD3.X R7, PT, PT, RZ, RZ, RZ, P3, !PT ;  /* 0x000000ffff077210 */ /* 0x000fc60001ffe4ff */
[----:B------:R-:W1:Y:S01]  /*0a80*/  @!P0 LDC.64 R2, c[0x0][0x390] ;  /* 0x0000e400ff028b82 */ /* 0x000e620000000a00 */
[C---:B------:R-:W-:Y:S02]  /*0a90*/  @!P0 IADD3 R5, PT, PT, R19.reuse, R0, RZ ;  /* 0x0000000013058210 */ /* 0x040fe40007ffe0ff */
[C---:B0-----:R-:W-:Y:S02]  /*0aa0*/  LEA R4, P3, R6.reuse, UR4, 0x2 ;  /* 0x0000000406047c11 */ /* 0x041fe4000f8610ff */
[----:B------:R-:W-:Y:S01]  /*0ab0*/  VIADDMNMX R19, R19, 0x18, R20, !PT ;  /* 0x0000001813137846 */ /* 0x000fe20007800114 */
[----:B-1----:R-:W-:Y:S01]  /*0ac0*/  @!P0 IMAD.WIDE.U32 R2, R5, 0x4, R2 ;  /* 0x0000000405028825 */ /* 0x002fe200078e0002 */
[----:B------:R-:W-:Y:S02]  /*0ad0*/  LEA.HI.X R5, R6, UR5, R7, 0x2, P3 ;  /* 0x0000000506057c11 */ /* 0x000fe400098f1407 */
[----:B------:R-:W-:Y:S02]  /*0ae0*/  ISETP.GE.AND P3, PT, R19, UR7, PT ;  /* 0x0000000713007c0c */ /* 0x000fe4000bf66270 */
[----:B------:R0:W-:Y:S04]  /*0af0*/  @!P0 STG.E desc[UR10][R2.64], R21 ;  /* 0x0000001502008986 */ /* 0x0001e8000c10190a */
[----:B------:R0:W-:Y:S04]  /*0b00*/  @!P1 STG.E desc[UR10][R4.64+0x20], R23 ;  /* 0x0000201704009986 */ /* 0x0001e8000c10190a */
[----:B------:R0:W-:Y:S03]  /*0b10*/  @!P2 STG.E desc[UR10][R4.64+0x40], R13 ;  /* 0x0000400d0400a986 */ /* 0x0001e6000c10190a */
[----:B------:R-:W-:Y:S05]  /*0b20*/  @P3 EXIT ;  /* 0x000000000000394d */ /* 0x000fea0003800000 */
[----:B------:R-:W-:Y:S01]  /*0b30*/  STG.E desc[UR10][R4.64+0x60], R25 ;  /* 0x0000601904007986 */ /* 0x000fe2000c10190a */
[----:B------:R-:W-:Y:S05]  /*0b40*/  EXIT ;  /* 0x000000000000794d */ /* 0x000fea0003800000 */
.L_x_2:
[----:B------:R-:W-:-:S00]  /*0b50*/  BRA `(.L_x_2) ;  /* 0xfffffffc00fc7947 */ /* 0x000fc0000383ffff */
[----:B------:R-:W-:-:S00]  /*0b60*/  NOP ;  /* 0x0000000000007918 */ /* 0x000fc00000000000 */
        /* <DEDUP_REMOVED lines=9> */
.L_x_3:


//--------------------- .nv.shared._Z26MatrixMultiplicationKernelPfS_S_i --------------------------
	.section	.nv.shared._Z26MatrixMultiplicationKernelPfS_S_i,"aw",@nobits
	.sectionflags	@""
	.align	4
.nv.shared._Z26MatrixMultiplicationKernelPfS_S_i:
	.zero		1536


//--------------------- .nv.shared.reserved.0     --------------------------
	.section	.nv.shared.reserved.0,"aw",@nobits
	.weak		__nv_reservedSMEM_offset_0_alias
	.size		__nv_reservedSMEM_offset_0_alias, 0, 64
	.other		__nv_reservedSMEM_offset_0_alias,@"STO_CUDA_RESERVED_SHARED STV_DEFAULT"
__nv_reservedSMEM_offset_0_alias:
	.zero		0
	.zero		64


//--------------------- .nv.constant0._Z26MatrixMultiplicationKernelPfS_S_i --------------------------
	.section	.nv.constant0._Z26MatrixMultiplicationKernelPfS_S_i,"a",@progbits
	.sectionflags	@""
	.align	4
.nv.constant0._Z26MatrixMultiplicationKernelPfS_S_i:
	.zero		924


//--------------------- SYMBOLS --------------------------

	.type		.nv.reservedSmem.offset0,@object
	.size		.nv.reservedSmem.offset0,0x4
	.type		.nv.reservedSmem.cap,@object
	.size		.nv.reservedSmem.cap,0x4
